//
// Generated by NVIDIA NVVM Compiler
//
// Compiler Build ID: CL-36424714
// Cuda compilation tools, release 13.0, V13.0.88
// Based on NVVM 20.0.0
//

.version 9.0
.target sm_100
.address_size 64

	// .globl	_Z20sigmoid_foward_naivePfS_ii

.visible .entry _Z20sigmoid_foward_naivePfS_ii(
	.param .u64 .ptr .align 1 _Z20sigmoid_foward_naivePfS_ii_param_0,
	.param .u64 .ptr .align 1 _Z20sigmoid_foward_naivePfS_ii_param_1,
	.param .u32 _Z20sigmoid_foward_naivePfS_ii_param_2,
	.param .u32 _Z20sigmoid_foward_naivePfS_ii_param_3
)
{
	.reg .pred 	%p<4>;
	.reg .b32 	%r<14>;
	.reg .b32 	%f<15>;
	.reg .b64 	%rd<8>;

	ld.param.u64 	%rd1, [_Z20sigmoid_foward_naivePfS_ii_param_0];
	ld.param.u64 	%rd2, [_Z20sigmoid_foward_naivePfS_ii_param_1];
	ld.param.u32 	%r4, [_Z20sigmoid_foward_naivePfS_ii_param_2];
	ld.param.u32 	%r3, [_Z20sigmoid_foward_naivePfS_ii_param_3];
	mov.u32 	%r5, %ctaid.y;
	mov.u32 	%r6, %ntid.y;
	mov.u32 	%r7, %tid.y;
	mad.lo.s32 	%r1, %r5, %r6, %r7;
	mov.u32 	%r8, %ctaid.x;
	mov.u32 	%r9, %ntid.x;
	mov.u32 	%r10, %tid.x;
	mad.lo.s32 	%r2, %r8, %r9, %r10;
	setp.ge.s32 	%p1, %r1, %r4;
	setp.ge.s32 	%p2, %r2, %r3;
	or.pred  	%p3, %p1, %p2;
	@%p3 bra 	$L__BB0_2;
	cvta.to.global.u64 	%rd3, %rd1;
	cvta.to.global.u64 	%rd4, %rd2;
	mad.lo.s32 	%r11, %r3, %r1, %r2;
	mul.wide.s32 	%rd5, %r11, 4;
	add.s64 	%rd6, %rd3, %rd5;
	ld.global.f32 	%f1, [%rd6];
	fma.rn.f32 	%f2, %f1, 0fBBBB989D, 0f3F000000;
	cvt.sat.f32.f32 	%f3, %f2;
	mov.f32 	%f4, 0f4B400001;
	mov.f32 	%f5, 0f437C0000;
	fma.rm.f32 	%f6, %f3, %f5, %f4;
	add.f32 	%f7, %f6, 0fCB40007F;
	neg.f32 	%f8, %f7;
	fma.rn.f32 	%f9, %f1, 0fBFB8AA3B, %f8;
	fma.rn.f32 	%f10, %f1, 0fB2A57060, %f9;
	mov.b32 	%r12, %f6;
	shl.b32 	%r13, %r12, 23;
	mov.b32 	%f11, %r13;
	ex2.approx.ftz.f32 	%f12, %f10;
	fma.rn.f32 	%f13, %f12, %f11, 0f3F800000;
	rcp.rn.f32 	%f14, %f13;
	add.s64 	%rd7, %rd4, %rd5;
	st.global.f32 	[%rd7], %f14;
$L__BB0_2:
	ret;

}
	// .globl	_Z19sigmoid_foward_vec4PfS_ii
.visible .entry _Z19sigmoid_foward_vec4PfS_ii(
	.param .u64 .ptr .align 1 _Z19sigmoid_foward_vec4PfS_ii_param_0,
	.param .u64 .ptr .align 1 _Z19sigmoid_foward_vec4PfS_ii_param_1,
	.param .u32 _Z19sigmoid_foward_vec4PfS_ii_param_2,
	.param .u32 _Z19sigmoid_foward_vec4PfS_ii_param_3
)
{
	.reg .pred 	%p<4>;
	.reg .b32 	%r<21>;
	.reg .b32 	%f<51>;
	.reg .b64 	%rd<8>;

	ld.param.u64 	%rd1, [_Z19sigmoid_foward_vec4PfS_ii_param_0];
	ld.param.u64 	%rd2, [_Z19sigmoid_foward_vec4PfS_ii_param_1];
	ld.param.u32 	%r4, [_Z19sigmoid_foward_vec4PfS_ii_param_2];
	ld.param.u32 	%r3, [_Z19sigmoid_foward_vec4PfS_ii_param_3];
	mov.u32 	%r5, %ctaid.y;
	mov.u32 	%r6, %ntid.y;
	mov.u32 	%r7, %tid.y;
	mad.lo.s32 	%r1, %r5, %r6, %r7;
	mov.u32 	%r8, %ctaid.x;
	mov.u32 	%r9, %ntid.x;
	mov.u32 	%r10, %tid.x;
	mad.lo.s32 	%r11, %r8, %r9, %r10;
	shl.b32 	%r2, %r11, 2;
	setp.ge.s32 	%p1, %r1, %r4;
	setp.ge.s32 	%p2, %r2, %r3;
	or.pred  	%p3, %p1, %p2;
	@%p3 bra 	$L__BB1_2;
	cvta.to.global.u64 	%rd3, %rd1;
	cvta.to.global.u64 	%rd4, %rd2;
	mad.lo.s32 	%r12, %r3, %r1, %r2;
	mul.wide.s32 	%rd5, %r12, 4;
	add.s64 	%rd6, %rd3, %rd5;
	ld.global.v4.f32 	{%f1, %f2, %f3, %f4}, [%rd6];
	fma.rn.f32 	%f5, %f1, 0fBBBB989D, 0f3F000000;
	cvt.sat.f32.f32 	%f6, %f5;
	mov.f32 	%f7, 0f4B400001;
	mov.f32 	%f8, 0f437C0000;
	fma.rm.f32 	%f9, %f6, %f8, %f7;
	add.f32 	%f10, %f9, 0fCB40007F;
	neg.f32 	%f11, %f10;
	fma.rn.f32 	%f12, %f1, 0fBFB8AA3B, %f11;
	fma.rn.f32 	%f13, %f1, 0fB2A57060, %f12;
	mov.b32 	%r13, %f9;
	shl.b32 	%r14, %r13, 23;
	mov.b32 	%f14, %r14;
	ex2.approx.ftz.f32 	%f15, %f13;
	fma.rn.f32 	%f16, %f15, %f14, 0f3F800000;
	rcp.rn.f32 	%f17, %f16;
	fma.rn.f32 	%f18, %f2, 0fBBBB989D, 0f3F000000;
	cvt.sat.f32.f32 	%f19, %f18;
	fma.rm.f32 	%f20, %f19, %f8, %f7;
	add.f32 	%f21, %f20, 0fCB40007F;
	neg.f32 	%f22, %f21;
	fma.rn.f32 	%f23, %f2, 0fBFB8AA3B, %f22;
	fma.rn.f32 	%f24, %f2, 0fB2A57060, %f23;
	mov.b32 	%r15, %f20;
	shl.b32 	%r16, %r15, 23;
	mov.b32 	%f25, %r16;
	ex2.approx.ftz.f32 	%f26, %f24;
	fma.rn.f32 	%f27, %f26, %f25, 0f3F800000;
	rcp.rn.f32 	%f28, %f27;
	fma.rn.f32 	%f29, %f3, 0fBBBB989D, 0f3F000000;
	cvt.sat.f32.f32 	%f30, %f29;
	fma.rm.f32 	%f31, %f30, %f8, %f7;
	add.f32 	%f32, %f31, 0fCB40007F;
	neg.f32 	%f33, %f32;
	fma.rn.f32 	%f34, %f3, 0fBFB8AA3B, %f33;
	fma.rn.f32 	%f35, %f3, 0fB2A57060, %f34;
	mov.b32 	%r17, %f31;
	shl.b32 	%r18, %r17, 23;
	mov.b32 	%f36, %r18;
	ex2.approx.ftz.f32 	%f37, %f35;
	fma.rn.f32 	%f38, %f37, %f36, 0f3F800000;
	rcp.rn.f32 	%f39, %f38;
	fma.rn.f32 	%f40, %f4, 0fBBBB989D, 0f3F000000;
	cvt.sat.f32.f32 	%f41, %f40;
	fma.rm.f32 	%f42, %f41, %f8, %f7;
	add.f32 	%f43, %f42, 0fCB40007F;
	neg.f32 	%f44, %f43;
	fma.rn.f32 	%f45, %f4, 0fBFB8AA3B, %f44;
	fma.rn.f32 	%f46, %f4, 0fB2A57060, %f45;
	mov.b32 	%r19, %f42;
	shl.b32 	%r20, %r19, 23;
	mov.b32 	%f47, %r20;
	ex2.approx.ftz.f32 	%f48, %f46;
	fma.rn.f32 	%f49, %f48, %f47, 0f3F800000;
	rcp.rn.f32 	%f50, %f49;
	add.s64 	%rd7, %rd4, %rd5;
	st.global.v4.f32 	[%rd7], {%f17, %f28, %f39, %f50};
$L__BB1_2:
	ret;

}
	// .globl	_Z17relu_foward_naivePfS_ii
.visible .entry _Z17relu_foward_naivePfS_ii(
	.param .u64 .ptr .align 1 _Z17relu_foward_naivePfS_ii_param_0,
	.param .u64 .ptr .align 1 _Z17relu_foward_naivePfS_ii_param_1,
	.param .u32 _Z17relu_foward_naivePfS_ii_param_2,
	.param .u32 _Z17relu_foward_naivePfS_ii_param_3
)
{
	.reg .pred 	%p<5>;
	.reg .b32 	%r<12>;
	.reg .b32 	%f<3>;
	.reg .b64 	%rd<8>;

	ld.param.u64 	%rd1, [_Z17relu_foward_naivePfS_ii_param_0];
	ld.param.u64 	%rd2, [_Z17relu_foward_naivePfS_ii_param_1];
	ld.param.u32 	%r4, [_Z17relu_foward_naivePfS_ii_param_2];
	ld.param.u32 	%r3, [_Z17relu_foward_naivePfS_ii_param_3];
	mov.u32 	%r5, %ctaid.y;
	mov.u32 	%r6, %ntid.y;
	mov.u32 	%r7, %tid.y;
	mad.lo.s32 	%r1, %r5, %r6, %r7;
	mov.u32 	%r8, %ctaid.x;
	mov.u32 	%r9, %ntid.x;
	mov.u32 	%r10, %tid.x;
	mad.lo.s32 	%r2, %r8, %r9, %r10;
	setp.ge.s32 	%p1, %r1, %r4;
	setp.ge.s32 	%p2, %r2, %r3;
	or.pred  	%p3, %p1, %p2;
	@%p3 bra 	$L__BB2_2;
	cvta.to.global.u64 	%rd3, %rd2;
	cvta.to.global.u64 	%rd4, %rd1;
	mad.lo.s32 	%r11, %r3, %r1, %r2;
	mul.wide.s32 	%rd5, %r11, 4;
	add.s64 	%rd6, %rd4, %rd5;
	ld.global.f32 	%f1, [%rd6];
	setp.ge.f32 	%p4, %f1, 0f00000000;
	selp.f32 	%f2, %f1, 0f00000000, %p4;
	add.s64 	%rd7, %rd3, %rd5;
	st.global.f32 	[%rd7], %f2;
$L__BB2_2:
	ret;

}
	// .globl	_Z16relu_foward_vec4PfS_ii
.visible .entry _Z16relu_foward_vec4PfS_ii(
	.param .u64 .ptr .align 1 _Z16relu_foward_vec4PfS_ii_param_0,
	.param .u64 .ptr .align 1 _Z16relu_foward_vec4PfS_ii_param_1,
	.param .u32 _Z16relu_foward_vec4PfS_ii_param_2,
	.param .u32 _Z16relu_foward_vec4PfS_ii_param_3
)
{
	.reg .pred 	%p<8>;
	.reg .b32 	%r<13>;
	.reg .b32 	%f<9>;
	.reg .b64 	%rd<8>;

	ld.param.u64 	%rd1, [_Z16relu_foward_vec4PfS_ii_param_0];
	ld.param.u64 	%rd2, [_Z16relu_foward_vec4PfS_ii_param_1];
	ld.param.u32 	%r4, [_Z16relu_foward_vec4PfS_ii_param_2];
	ld.param.u32 	%r3, [_Z16relu_foward_vec4PfS_ii_param_3];
	mov.u32 	%r5, %ctaid.y;
	mov.u32 	%r6, %ntid.y;
	mov.u32 	%r7, %tid.y;
	mad.lo.s32 	%r1, %r5, %r6, %r7;
	mov.u32 	%r8, %ctaid.x;
	mov.u32 	%r9, %ntid.x;
	mov.u32 	%r10, %tid.x;
	mad.lo.s32 	%r11, %r8, %r9, %r10;
	shl.b32 	%r2, %r11, 2;
	setp.ge.s32 	%p1, %r1, %r4;
	setp.ge.s32 	%p2, %r2, %r3;
	or.pred  	%p3, %p1, %p2;
	@%p3 bra 	$L__BB3_2;
	cvta.to.global.u64 	%rd3, %rd1;
	cvta.to.global.u64 	%rd4, %rd2;
	mad.lo.s32 	%r12, %r3, %r1, %r2;
	mul.wide.s32 	%rd5, %r12, 4;
	add.s64 	%rd6, %rd3, %rd5;
	ld.global.v4.f32 	{%f1, %f2, %f3, %f4}, [%rd6];
	setp.ge.f32 	%p4, %f1, 0f00000000;
	selp.f32 	%f5, %f1, 0f00000000, %p4;
	setp.ge.f32 	%p5, %f2, 0f00000000;
	selp.f32 	%f6, %f2, 0f00000000, %p5;
	setp.ge.f32 	%p6, %f3, 0f00000000;
	selp.f32 	%f7, %f3, 0f00000000, %p6;
	setp.ge.f32 	%p7, %f4, 0f00000000;
	selp.f32 	%f8, %f4, 0f00000000, %p7;
	add.s64 	%rd7, %rd4, %rd5;
	st.global.v4.f32 	[%rd7], {%f5, %f6, %f7, %f8};
$L__BB3_2:
	ret;

}


// ===== COMPILED SASS (sm_100) =====

	.target	sm_100

	.elftype	@"ET_EXEC"


//--------------------- .note.nv.tkinfo           --------------------------
	.section	.note.nv.tkinfo,"",@"SHT_NOTE"
	.sectionflags	@"SHF_NOTE_NV_TKINFO"
	.tkinfo
        /*0018*/ 	.word	0x00000002
        /*0030*/ 	.string	""
        /*0030*/ 	.string	"ptxas"
        /*0030*/ 	.string	"Cuda compilation tools, release 13.0, V13.0.88"
        /*0030*/ 	.string	"Build cuda_13.0.r13.0/compiler.36424714_0"
        /*0030*/ 	.string	"-arch sm_100 -m 64 "



//--------------------- .note.nv.cuinfo           --------------------------
	.section	.note.nv.cuinfo,"",@"SHT_NOTE"
	.sectionflags	@"SHF_NOTE_NV_CUINFO"
        /*0018*/ 	.short	0x0002
        /*001a*/ 	.short	0x0064
        /*001c*/ 	.short	0x0082
	.zero		2


//--------------------- .nv.info                  --------------------------
	.section	.nv.info,"",@"SHT_CUDA_INFO"
	.align	4


	//----- nvinfo : EIATTR_REGCOUNT
	.align		4
        /*0000*/ 	.byte	0x04, 0x2f
        /*0002*/ 	.short	(.L_1 - .L_0)
	.align		4
.L_0:
        /*0004*/ 	.word	index@(_Z20sigmoid_foward_naivePfS_ii)
        /*0008*/ 	.word	0x0000000e


	//----- nvinfo : EIATTR_FRAME_SIZE
	.align		4
.L_1:
        /*000c*/ 	.byte	0x04, 0x11
        /*000e*/ 	.short	(.L_3 - .L_2)
	.align		4
.L_2:
        /*0010*/ 	.word	index@($__internal_1_$__cuda_sm20_rcp_rn_f32_slowpath)
        /*0014*/ 	.word	0x00000000


	//----- nvinfo : EIATTR_FRAME_SIZE
	.align		4
.L_3:
        /*0018*/ 	.byte	0x04, 0x11
        /*001a*/ 	.short	(.L_5 - .L_4)
	.align		4
.L_4:
        /*001c*/ 	.word	index@(_Z20sigmoid_foward_naivePfS_ii)
        /*0020*/ 	.word	0x00000000


	//----- nvinfo : EIATTR_REGCOUNT
	.align		4
.L_5:
        /*0024*/ 	.byte	0x04, 0x2f
        /*0026*/ 	.short	(.L_7 - .L_6)
	.align		4
.L_6:
        /*0028*/ 	.word	index@(_Z19sigmoid_foward_vec4PfS_ii)
        /*002c*/ 	.word	0x00000012


	//----- nvinfo : EIATTR_FRAME_SIZE
	.align		4
.L_7:
        /*0030*/ 	.byte	0x04, 0x11
        /*0032*/ 	.short	(.L_9 - .L_8)
	.align		4
.L_8:
        /*0034*/ 	.word	index@($__internal_0_$__cuda_sm20_rcp_rn_f32_slowpath)
        /*0038*/ 	.word	0x00000000


	//----- nvinfo : EIATTR_FRAME_SIZE
	.align		4
.L_9:
        /*003c*/ 	.byte	0x04, 0x11
        /*003e*/ 	.short	(.L_11 - .L_10)
	.align		4
.L_10:
        /*0040*/ 	.word	index@(_Z19sigmoid_foward_vec4PfS_ii)
        /*0044*/ 	.word	0x00000000


	//----- nvinfo : EIATTR_REGCOUNT
	.align		4
.L_11:
        /*0048*/ 	.byte	0x04, 0x2f
        /*004a*/ 	.short	(.L_13 - .L_12)
	.align		4
.L_12:
        /*004c*/ 	.word	index@(_Z17relu_foward_naivePfS_ii)
        /*0050*/ 	.word	0x0000000a


	//----- nvinfo : EIATTR_FRAME_SIZE
	.align		4
.L_13:
        /*0054*/ 	.byte	0x04, 0x11
        /*0056*/ 	.short	(.L_15 - .L_14)
	.align		4
.L_14:
        /*0058*/ 	.word	index@(_Z17relu_foward_naivePfS_ii)
        /*005c*/ 	.word	0x00000000


	//----- nvinfo : EIATTR_REGCOUNT
	.align		4
.L_15:
        /*0060*/ 	.byte	0x04, 0x2f
        /*0062*/ 	.short	(.L_17 - .L_16)
	.align		4
.L_16:
        /*0064*/ 	.word	index@(_Z16relu_foward_vec4PfS_ii)
        /*0068*/ 	.word	0x0000000e


	//----- nvinfo : EIATTR_FRAME_SIZE
	.align		4
.L_17:
        /*006c*/ 	.byte	0x04, 0x11
        /*006e*/ 	.short	(.L_19 - .L_18)
	.align		4
.L_18:
        /*0070*/ 	.word	index@(_Z16relu_foward_vec4PfS_ii)
        /*0074*/ 	.word	0x00000000


	//----- nvinfo : EIATTR_MIN_STACK_SIZE
	.align		4
.L_19:
        /*0078*/ 	.byte	0x04, 0x12
        /*007a*/ 	.short	(.L_21 - .L_20)
	.align		4
.L_20:
        /*007c*/ 	.word	index@(_Z16relu_foward_vec4PfS_ii)
        /*0080*/ 	.word	0x00000000


	//----- nvinfo : EIATTR_MIN_STACK_SIZE
	.align		4
.L_21:
        /*0084*/ 	.byte	0x04, 0x12
        /*0086*/ 	.short	(.L_23 - .L_22)
	.align		4
.L_22:
        /*0088*/ 	.word	index@(_Z17relu_foward_naivePfS_ii)
        /*008c*/ 	.word	0x00000000


	//----- nvinfo : EIATTR_MIN_STACK_SIZE
	.align		4
.L_23:
        /*0090*/ 	.byte	0x04, 0x12
        /*0092*/ 	.short	(.L_25 - .L_24)
	.align		4
.L_24:
        /*0094*/ 	.word	index@(_Z19sigmoid_foward_vec4PfS_ii)
        /*0098*/ 	.word	0x00000000


	//----- nvinfo : EIATTR_MIN_STACK_SIZE
	.align		4
.L_25:
        /*009c*/ 	.byte	0x04, 0x12
        /*009e*/ 	.short	(.L_27 - .L_26)
	.align		4
.L_26:
        /*00a0*/ 	.word	index@(_Z20sigmoid_foward_naivePfS_ii)
        /*00a4*/ 	.word	0x00000000
.L_27:


//--------------------- .nv.compat                --------------------------
	.section	.nv.compat,"",@"SHT_CUDA_COMPAT_INFO"
	.align	4
        /*0000*/ 	.byte	0x02, 0x09, 0x00, 0x00, 0x02, 0x02, 0x01, 0x00, 0x02, 0x05, 0x05, 0x00, 0x03, 0x07, 0x01, 0x01
        /*0010*/ 	.byte	0x02, 0x03, 0x00, 0x00, 0x02, 0x06, 0x01, 0x00, 0x04, 0x0b, 0x08, 0x00, 0x09, 0x00, 0x00, 0x00
        /*0020*/ 	.byte	0x00, 0x00, 0x00, 0x00


//--------------------- .nv.info._Z16relu_foward_vec4PfS_ii --------------------------
	.section	.nv.info._Z16relu_foward_vec4PfS_ii,"",@"SHT_CUDA_INFO"
	.sectionflags	@""
	.align	4


	//----- nvinfo : EIATTR_CUDA_API_VERSION
	.align		4
        /*0000*/ 	.byte	0x04, 0x37
        /*0002*/ 	.short	(.L_29 - .L_28)
.L_28:
        /*0004*/ 	.word	0x00000082


	//----- nvinfo : EIATTR_KPARAM_INFO
	.align		4
.L_29:
        /*0008*/ 	.byte	0x04, 0x17
        /*000a*/ 	.short	(.L_31 - .L_30)
.L_30:
        /*000c*/ 	.word	0x00000000
        /*0010*/ 	.short	0x0003
        /*0012*/ 	.short	0x0014
        /*0014*/ 	.byte	0x00, 0xf0, 0x11, 0x00


	//----- nvinfo : EIATTR_KPARAM_INFO
	.align		4
.L_31:
        /*0018*/ 	.byte	0x04, 0x17
        /*001a*/ 	.short	(.L_33 - .L_32)
.L_32:
        /*001c*/ 	.word	0x00000000
        /*0020*/ 	.short	0x0002
        /*0022*/ 	.short	0x0010
        /*0024*/ 	.byte	0x00, 0xf0, 0x11, 0x00


	//----- nvinfo : EIATTR_KPARAM_INFO
	.align		4
.L_33:
        /*0028*/ 	.byte	0x04, 0x17
        /*002a*/ 	.short	(.L_35 - .L_34)
.L_34:
        /*002c*/ 	.word	0x00000000
        /*0030*/ 	.short	0x0001
        /*0032*/ 	.short	0x0008
        /*0034*/ 	.byte	0x00, 0xf5, 0x21, 0x00


	//----- nvinfo : EIATTR_KPARAM_INFO
	.align		4
.L_35:
        /*0038*/ 	.byte	0x04, 0x17
        /*003a*/ 	.short	(.L_37 - .L_36)
.L_36:
        /*003c*/ 	.word	0x00000000
        /*0040*/ 	.short	0x0000
        /*0042*/ 	.short	0x0000
        /*0044*/ 	.byte	0x00, 0xf5, 0x21, 0x00


	//----- nvinfo : EIATTR_SPARSE_MMA_MASK
	.align		4
.L_37:
        /*0048*/ 	.byte	0x03, 0x50
        /*004a*/ 	.short	0x0000


	//----- nvinfo : EIATTR_MAXREG_COUNT
	.align		4
        /*004c*/ 	.byte	0x03, 0x1b
        /*004e*/ 	.short	0x00ff


	//----- nvinfo : EIATTR_MERCURY_ISA_VERSION
	.align		4
        /*0050*/ 	.byte	0x03, 0x5f
        /*0052*/ 	.short	0x0101


	//----- nvinfo : EIATTR_VRC_CTA_INIT_COUNT
	.align		4
        /*0054*/ 	.byte	0x02, 0x4a
	.zero		1
	.zero		1


	//----- nvinfo : EIATTR_EXIT_INSTR_OFFSETS
	.align		4
        /*0058*/ 	.byte	0x04, 0x1c
        /*005a*/ 	.short	(.L_39 - .L_38)


	//   ....[0]....
.L_38:
        /*005c*/ 	.word	0x000000d0


	//   ....[1]....
        /*0060*/ 	.word	0x000001e0


	//----- nvinfo : EIATTR_CBANK_PARAM_SIZE
	.align		4
.L_39:
        /*0064*/ 	.byte	0x03, 0x19
        /*0066*/ 	.short	0x0018


	//----- nvinfo : EIATTR_PARAM_CBANK
	.align		4
        /*0068*/ 	.byte	0x04, 0x0a
        /*006a*/ 	.short	(.L_41 - .L_40)
	.align		4
.L_40:
        /*006c*/ 	.word	index@(.nv.constant0._Z16relu_foward_vec4PfS_ii)
        /*0070*/ 	.short	0x0380
        /*0072*/ 	.short	0x0018


	//----- nvinfo : EIATTR_SW_WAR
	.align		4
.L_41:
        /*0074*/ 	.byte	0x04, 0x36
        /*0076*/ 	.short	(.L_43 - .L_42)
.L_42:
        /*0078*/ 	.word	0x00000008
.L_43:


//--------------------- .nv.info._Z17relu_foward_naivePfS_ii --------------------------
	.section	.nv.info._Z17relu_foward_naivePfS_ii,"",@"SHT_CUDA_INFO"
	.sectionflags	@""
	.align	4


	//----- nvinfo : EIATTR_CUDA_API_VERSION
	.align		4
        /*0000*/ 	.byte	0x04, 0x37
        /*0002*/ 	.short	(.L_45 - .L_44)
.L_44:
        /*0004*/ 	.word	0x00000082


	//----- nvinfo : EIATTR_KPARAM_INFO
	.align		4
.L_45:
        /*0008*/ 	.byte	0x04, 0x17
        /*000a*/ 	.short	(.L_47 - .L_46)
.L_46:
        /*000c*/ 	.word	0x00000000
        /*0010*/ 	.short	0x0003
        /*0012*/ 	.short	0x0014
        /*0014*/ 	.byte	0x00, 0xf0, 0x11, 0x00


	//----- nvinfo : EIATTR_KPARAM_INFO
	.align		4
.L_47:
        /*0018*/ 	.byte	0x04, 0x17
        /*001a*/ 	.short	(.L_49 - .L_48)
.L_48:
        /*001c*/ 	.word	0x00000000
        /*0020*/ 	.short	0x0002
        /*0022*/ 	.short	0x0010
        /*0024*/ 	.byte	0x00, 0xf0, 0x11, 0x00


	//----- nvinfo : EIATTR_KPARAM_INFO
	.align		4
.L_49:
        /*0028*/ 	.byte	0x04, 0x17
        /*002a*/ 	.short	(.L_51 - .L_50)
.L_50:
        /*002c*/ 	.word	0x00000000
        /*0030*/ 	.short	0x0001
        /*0032*/ 	.short	0x0008
        /*0034*/ 	.byte	0x00, 0xf5, 0x21, 0x00


	//----- nvinfo : EIATTR_KPARAM_INFO
	.align		4
.L_51:
        /*0038*/ 	.byte	0x04, 0x17
        /*003a*/ 	.short	(.L_53 - .L_52)
.L_52:
        /*003c*/ 	.word	0x00000000
        /*0040*/ 	.short	0x0000
        /*0042*/ 	.short	0x0000
        /*0044*/ 	.byte	0x00, 0xf5, 0x21, 0x00


	//----- nvinfo : EIATTR_SPARSE_MMA_MASK
	.align		4
.L_53:
        /*0048*/ 	.byte	0x03, 0x50
        /*004a*/ 	.short	0x0000


	//----- nvinfo : EIATTR_MAXREG_COUNT
	.align		4
        /*004c*/ 	.byte	0x03, 0x1b
        /*004e*/ 	.short	0x00ff


	//----- nvinfo : EIATTR_MERCURY_ISA_VERSION
	.align		4
        /*0050*/ 	.byte	0x03, 0x5f
        /*0052*/ 	.short	0x0101


	//----- nvinfo : EIATTR_VRC_CTA_INIT_COUNT
	.align		4
        /*0054*/ 	.byte	0x02, 0x4a
	.zero		1
	.zero		1


	//----- nvinfo : EIATTR_EXIT_INSTR_OFFSETS
	.align		4
        /*0058*/ 	.byte	0x04, 0x1c
        /*005a*/ 	.short	(.L_55 - .L_54)


	//   ....[0]....
.L_54:
        /*005c*/ 	.word	0x000000c0


	//   ....[1]....
        /*0060*/ 	.word	0x00000170


	//----- nvinfo : EIATTR_CBANK_PARAM_SIZE
	.align		4
.L_55:
        /*0064*/ 	.byte	0x03, 0x19
        /*0066*/ 	.short	0x0018


	//----- nvinfo : EIATTR_PARAM_CBANK
	.align		4
        /*0068*/ 	.byte	0x04, 0x0a
        /*006a*/ 	.short	(.L_57 - .L_56)
	.align		4
.L_56:
        /*006c*/ 	.word	index@(.nv.constant0._Z17relu_foward_naivePfS_ii)
        /*0070*/ 	.short	0x0380
        /*0072*/ 	.short	0x0018


	//----- nvinfo : EIATTR_SW_WAR
	.align		4
.L_57:
        /*0074*/ 	.byte	0x04, 0x36
        /*0076*/ 	.short	(.L_59 - .L_58)
.L_58:
        /*0078*/ 	.word	0x00000008
.L_59:


//--------------------- .nv.info._Z19sigmoid_foward_vec4PfS_ii --------------------------
	.section	.nv.info._Z19sigmoid_foward_vec4PfS_ii,"",@"SHT_CUDA_INFO"
	.sectionflags	@""
	.align	4


	//----- nvinfo : EIATTR_CUDA_API_VERSION
	.align		4
        /*0000*/ 	.byte	0x04, 0x37
        /*0002*/ 	.short	(.L_61 - .L_60)
.L_60:
        /*0004*/ 	.word	0x00000082


	//----- nvinfo : EIATTR_KPARAM_INFO
	.align		4
.L_61:
        /*0008*/ 	.byte	0x04, 0x17
        /*000a*/ 	.short	(.L_63 - .L_62)
.L_62:
        /*000c*/ 	.word	0x00000000
        /*0010*/ 	.short	0x0003
        /*0012*/ 	.short	0x0014
        /*0014*/ 	.byte	0x00, 0xf0, 0x11, 0x00


	//----- nvinfo : EIATTR_KPARAM_INFO
	.align		4
.L_63:
        /*0018*/ 	.byte	0x04, 0x17
        /*001a*/ 	.short	(.L_65 - .L_64)
.L_64:
        /*001c*/ 	.word	0x00000000
        /*0020*/ 	.short	0x0002
        /*0022*/ 	.short	0x0010
        /*0024*/ 	.byte	0x00, 0xf0, 0x11, 0x00


	//----- nvinfo : EIATTR_KPARAM_INFO
	.align		4
.L_65:
        /*0028*/ 	.byte	0x04, 0x17
        /*002a*/ 	.short	(.L_67 - .L_66)
.L_66:
        /*002c*/ 	.word	0x00000000
        /*0030*/ 	.short	0x0001
        /*0032*/ 	.short	0x0008
        /*0034*/ 	.byte	0x00, 0xf5, 0x21, 0x00


	//----- nvinfo : EIATTR_KPARAM_INFO
	.align		4
.L_67:
        /*0038*/ 	.byte	0x04, 0x17
        /*003a*/ 	.short	(.L_69 - .L_68)
.L_68:
        /*003c*/ 	.word	0x00000000
        /*0040*/ 	.short	0x0000
        /*0042*/ 	.short	0x0000
        /*0044*/ 	.byte	0x00, 0xf5, 0x21, 0x00


	//----- nvinfo : EIATTR_SPARSE_MMA_MASK
	.align		4
.L_69:
        /*0048*/ 	.byte	0x03, 0x50
        /*004a*/ 	.short	0x0000


	//----- nvinfo : EIATTR_MAXREG_COUNT
	.align		4
        /*004c*/ 	.byte	0x03, 0x1b
        /*004e*/ 	.short	0x00ff


	//----- nvinfo : EIATTR_MERCURY_ISA_VERSION
	.align		4
        /*0050*/ 	.byte	0x03, 0x5f
        /*0052*/ 	.short	0x0101


	//----- nvinfo : EIATTR_VRC_CTA_INIT_COUNT
	.align		4
        /*0054*/ 	.byte	0x02, 0x4a
	.zero		1
	.zero		1


	//----- nvinfo : EIATTR_EXIT_INSTR_OFFSETS
	.align		4
        /*0058*/ 	.byte	0x04, 0x1c
        /*005a*/ 	.short	(.L_71 - .L_70)


	//   ....[0]....
.L_70:
        /*005c*/ 	.word	0x000000d0


	//   ....[1]....
        /*0060*/ 	.word	0x00000760


	//----- nvinfo : EIATTR_CRS_STACK_SIZE
	.align		4
.L_71:
        /*0064*/ 	.byte	0x04, 0x1e
        /*0066*/ 	.short	(.L_73 - .L_72)
.L_72:
        /*0068*/ 	.word	0x00000000


	//----- nvinfo : EIATTR_CBANK_PARAM_SIZE
	.align		4
.L_73:
        /*006c*/ 	.byte	0x03, 0x19
        /*006e*/ 	.short	0x0018


	//----- nvinfo : EIATTR_PARAM_CBANK
	.align		4
        /*0070*/ 	.byte	0x04, 0x0a
        /*0072*/ 	.short	(.L_75 - .L_74)
	.align		4
.L_74:
        /*0074*/ 	.word	index@(.nv.constant0._Z19sigmoid_foward_vec4PfS_ii)
        /*0078*/ 	.short	0x0380
        /*007a*/ 	.short	0x0018


	//----- nvinfo : EIATTR_SW_WAR
	.align		4
.L_75:
        /*007c*/ 	.byte	0x04, 0x36
        /*007e*/ 	.short	(.L_77 - .L_76)
.L_76:
        /*0080*/ 	.word	0x00000008
.L_77:


//--------------------- .nv.info._Z20sigmoid_foward_naivePfS_ii --------------------------
	.section	.nv.info._Z20sigmoid_foward_naivePfS_ii,"",@"SHT_CUDA_INFO"
	.sectionflags	@""
	.align	4


	//----- nvinfo : EIATTR_CUDA_API_VERSION
	.align		4
        /*0000*/ 	.byte	0x04, 0x37
        /*0002*/ 	.short	(.L_79 - .L_78)
.L_78:
        /*0004*/ 	.word	0x00000082


	//----- nvinfo : EIATTR_KPARAM_INFO
	.align		4
.L_79:
        /*0008*/ 	.byte	0x04, 0x17
        /*000a*/ 	.short	(.L_81 - .L_80)
.L_80:
        /*000c*/ 	.word	0x00000000
        /*0010*/ 	.short	0x0003
        /*0012*/ 	.short	0x0014
        /*0014*/ 	.byte	0x00, 0xf0, 0x11, 0x00


	//----- nvinfo : EIATTR_KPARAM_INFO
	.align		4
.L_81:
        /*0018*/ 	.byte	0x04, 0x17
        /*001a*/ 	.short	(.L_83 - .L_82)
.L_82:
        /*001c*/ 	.word	0x00000000
        /*0020*/ 	.short	0x0002
        /*0022*/ 	.short	0x0010
        /*0024*/ 	.byte	0x00, 0xf0, 0x11, 0x00


	//----- nvinfo : EIATTR_KPARAM_INFO
	.align		4
.L_83:
        /*0028*/ 	.byte	0x04, 0x17
        /*002a*/ 	.short	(.L_85 - .L_84)
.L_84:
        /*002c*/ 	.word	0x00000000
        /*0030*/ 	.short	0x0001
        /*0032*/ 	.short	0x0008
        /*0034*/ 	.byte	0x00, 0xf5, 0x21, 0x00


	//----- nvinfo : EIATTR_KPARAM_INFO
	.align		4
.L_85:
        /*0038*/ 	.byte	0x04, 0x17
        /*003a*/ 	.short	(.L_87 - .L_86)
.L_86:
        /*003c*/ 	.word	0x00000000
        /*0040*/ 	.short	0x0000
        /*0042*/ 	.short	0x0000
        /*0044*/ 	.byte	0x00, 0xf5, 0x21, 0x00


	//----- nvinfo : EIATTR_SPARSE_MMA_MASK
	.align		4
.L_87:
        /*0048*/ 	.byte	0x03, 0x50
        /*004a*/ 	.short	0x0000


	//----- nvinfo : EIATTR_MAXREG_COUNT
	.align		4
        /*004c*/ 	.byte	0x03, 0x1b
        /*004e*/ 	.short	0x00ff


	//----- nvinfo : EIATTR_MERCURY_ISA_VERSION
	.align		4
        /*0050*/ 	.byte	0x03, 0x5f
        /*0052*/ 	.short	0x0101


	//----- nvinfo : EIATTR_VRC_CTA_INIT_COUNT
	.align		4
        /*0054*/ 	.byte	0x02, 0x4a
	.zero		1
	.zero		1


	//----- nvinfo : EIATTR_EXIT_INSTR_OFFSETS
	.align		4
        /*0058*/ 	.byte	0x04, 0x1c
        /*005a*/ 	.short	(.L_89 - .L_88)


	//   ....[0]....
.L_88:
        /*005c*/ 	.word	0x000000c0


	//   ....[1]....
        /*0060*/ 	.word	0x000002c0


	//----- nvinfo : EIATTR_CRS_STACK_SIZE
	.align		4
.L_89:
        /*0064*/ 	.byte	0x04, 0x1e
        /*0066*/ 	.short	(.L_91 - .L_90)
.L_90:
        /*0068*/ 	.word	0x00000000


	//----- nvinfo : EIATTR_CBANK_PARAM_SIZE
	.align		4
.L_91:
        /*006c*/ 	.byte	0x03, 0x19
        /*006e*/ 	.short	0x0018


	//----- nvinfo : EIATTR_PARAM_CBANK
	.align		4
        /*0070*/ 	.byte	0x04, 0x0a
        /*0072*/ 	.short	(.L_93 - .L_92)
	.align		4
.L_92:
        /*0074*/ 	.word	index@(.nv.constant0._Z20sigmoid_foward_naivePfS_ii)
        /*0078*/ 	.short	0x0380
        /*007a*/ 	.short	0x0018


	//----- nvinfo : EIATTR_SW_WAR
	.align		4
.L_93:
        /*007c*/ 	.byte	0x04, 0x36
        /*007e*/ 	.short	(.L_95 - .L_94)
.L_94:
        /*0080*/ 	.word	0x00000008
.L_95:


//--------------------- .nv.callgraph             --------------------------
	.section	.nv.callgraph,"",@"SHT_CUDA_CALLGRAPH"
	.align	4
	.sectionentsize	8
	.align		4
        /*0000*/ 	.word	0x00000000
	.align		4
        /*0004*/ 	.word	0xffffffff
	.align		4
        /*0008*/ 	.word	0x00000000
	.align		4
        /*000c*/ 	.word	0xfffffffe
	.align		4
        /*0010*/ 	.word	0x00000000
	.align		4
        /*0014*/ 	.word	0xfffffffd
	.align		4
        /*0018*/ 	.word	0x00000000
	.align		4
        /*001c*/ 	.word	0xfffffffc


//--------------------- .text._Z16relu_foward_vec4PfS_ii --------------------------
	.section	.text._Z16relu_foward_vec4PfS_ii,"ax",@progbits
	.align	128
        .global         _Z16relu_foward_vec4PfS_ii
        .type           _Z16relu_foward_vec4PfS_ii,@function
        .size           _Z16relu_foward_vec4PfS_ii,(.L_x_29 - _Z16relu_foward_vec4PfS_ii)
        .other          _Z16relu_foward_vec4PfS_ii,@"STO_CUDA_ENTRY STV_DEFAULT"
_Z16relu_foward_vec4PfS_ii:
.text._Z16relu_foward_vec4PfS_ii:
[----:B------:R-:W-:Y:S01]  /*0000*/  LDC R1, c[0x0][0x37c] ;  /* 0x0000df00ff017b82 */ /* 0x000fe20000000800 */
[----:B------:R-:W0:Y:S07]  /*0010*/  S2R R5, SR_TID.X ;  /* 0x0000000000057919 */ /* 0x000e2e0000002100 */
[----:B------:R-:W1:Y:S01]  /*0020*/  LDC R2, c[0x0][0x364] ;  /* 0x0000d900ff027b82 */ /* 0x000e620000000800 */
[----:B------:R-:W2:Y:S01]  /*0030*/  LDCU.64 UR6, c[0x0][0x390] ;  /* 0x00007200ff0677ac */ /* 0x000ea20008000a00 */
[----:B------:R-:W1:Y:S06]  /*0040*/  S2R R3, SR_TID.Y ;  /* 0x0000000000037919 */ /* 0x000e6c0000002200 */
[----:B------:R-:W0:Y:S08]  /*0050*/  S2UR UR5, SR_CTAID.X ;  /* 0x00000000000579c3 */ /* 0x000e300000002500 */
[----:B------:R-:W0:Y:S08]  /*0060*/  LDC R0, c[0x0][0x360] ;  /* 0x0000d800ff007b82 */ /* 0x000e300000000800 */
[----:B------:R-:W1:Y:S01]  /*0070*/  S2UR UR4, SR_CTAID.Y ;  /* 0x00000000000479c3 */ /* 0x000e620000002600 */
[----:B0-----:R-:W-:-:S04]  /*0080*/  IMAD R0, R0, UR5, R5 ;  /* 0x0000000500007c24 */ /* 0x001fc8000f8e0205 */
[----:B------:R-:W-:Y:S02]  /*0090*/  IMAD.SHL.U32 R5, R0, 0x4, RZ ;  /* 0x0000000400057824 */ /* 0x000fe400078e00ff */
[----:B-1----:R-:W-:-:S03]  /*00a0*/  IMAD R0, R2, UR4, R3 ;  /* 0x0000000402007c24 */ /* 0x002fc6000f8e0203 */
[----:B--2---:R-:W-:-:S04]  /*00b0*/  ISETP.GE.AND P0, PT, R5, UR7, PT ;  /* 0x0000000705007c0c */ /* 0x004fc8000bf06270 */
[----:B------:R-:W-:-:S13]  /*00c0*/  ISETP.GE.OR P0, PT, R0, UR6, P0 ;  /* 0x0000000600007c0c */ /* 0x000fda0008706670 */
[----:B------:R-:W-:Y:S05]  /*00d0*/  @P0 EXIT ;  /* 0x000000000000094d */ /* 0x000fea0003800000 */
[----:B------:R-:W0:Y:S01]  /*00e0*/  LDC.64 R2, c[0x0][0x380] ;  /* 0x0000e000ff027b82 */ /* 0x000e220000000a00 */
[----:B------:R-:W1:Y:S01]  /*00f0*/  LDCU.64 UR4, c[0x0][0x358] ;  /* 0x00006b00ff0477ac */ /* 0x000e620008000a00 */
[----:B------:R-:W-:-:S06]  /*0100*/  IMAD R7, R0, UR7, R5 ;  /* 0x0000000700077c24 */ /* 0x000fcc000f8e0205 */
[----:B------:R-:W2:Y:S01]  /*0110*/  LDC.64 R4, c[0x0][0x388] ;  /* 0x0000e200ff047b82 */ /* 0x000ea20000000a00 */
[----:B0-----:R-:W-:-:S05]  /*0120*/  IMAD.WIDE R2, R7, 0x4, R2 ;  /* 0x0000000407027825 */ /* 0x001fca00078e0202 */
[----:B-1----:R-:W3:Y:S01]  /*0130*/  LDG.E.128 R8, desc[UR4][R2.64] ;  /* 0x0000000402087981 */ /* 0x002ee2000c1e1d00 */
[----:B--2---:R-:W-:Y:S01]  /*0140*/  IMAD.WIDE R4, R7, 0x4, R4 ;  /* 0x0000000407047825 */ /* 0x004fe200078e0204 */
[----:B---3--:R-:W-:Y:S02]  /*0150*/  FSETP.GE.AND P0, PT, R8, RZ, PT ;  /* 0x000000ff0800720b */ /* 0x008fe40003f06000 */
[----:B------:R-:W-:Y:S02]  /*0160*/  FSETP.GE.AND P1, PT, R9, RZ, PT ;  /* 0x000000ff0900720b */ /* 0x000fe40003f26000 */
[----:B------:R-:W-:Y:S02]  /*0170*/  FSETP.GE.AND P2, PT, R10, RZ, PT ;  /* 0x000000ff0a00720b */ /* 0x000fe40003f46000 */
[----:B------:R-:W-:Y:S02]  /*0180*/  FSETP.GE.AND P3, PT, R11, RZ, PT ;  /* 0x000000ff0b00720b */ /* 0x000fe40003f66000 */
[----:B------:R-:W-:-:S02]  /*0190*/  FSEL R8, R8, RZ, P0 ;  /* 0x000000ff08087208 */ /* 0x000fc40000000000 */
[----:B------:R-:W-:Y:S02]  /*01a0*/  FSEL R9, R9, RZ, P1 ;  /* 0x000000ff09097208 */ /* 0x000fe40000800000 */
[----:B------:R-:W-:Y:S02]  /*01b0*/  FSEL R10, R10, RZ, P2 ;  /* 0x000000ff0a0a7208 */ /* 0x000fe40001000000 */
[----:B------:R-:W-:-:S05]  /*01c0*/  FSEL R11, R11, RZ, P3 ;  /* 0x000000ff0b0b7208 */ /* 0x000fca0001800000 */
[----:B------:R-:W-:Y:S01]  /*01d0*/  STG.E.128 desc[UR4][R4.64], R8 ;  /* 0x0000000804007986 */ /* 0x000fe2000c101d04 */
[----:B------:R-:W-:Y:S05]  /*01e0*/  EXIT ;  /* 0x000000000000794d */ /* 0x000fea0003800000 */
.L_x_0:
[----:B------:R-:W-:-:S00]  /*01f0*/  BRA `(.L_x_0) ;  /* 0xfffffffc00fc7947 */ /* 0x000fc0000383ffff */
[----:B------:R-:W-:-:S00]  /*0200*/  NOP ;  /* 0x0000000000007918 */ /* 0x000fc00000000000 */
[----:B------:R-:W-:-:S00]  /*0210*/  NOP ;  /* 0x0000000000007918 */ /* 0x000fc00000000000 */
[----:B------:R-:W-:-:S00]  /*0220*/  NOP ;  /* 0x0000000000007918 */ /* 0x000fc00000000000 */
[----:B------:R-:W-:-:S00]  /*0230*/  NOP ;  /* 0x0000000000007918 */ /* 0x000fc00000000000 */
[----:B------:R-:W-:-:S00]  /*0240*/  NOP ;  /* 0x0000000000007918 */ /* 0x000fc00000000000 */
[----:B------:R-:W-:-:S00]  /*0250*/  NOP ;  /* 0x0000000000007918 */ /* 0x000fc00000000000 */
[----:B------:R-:W-:-:S00]  /*0260*/  NOP ;  /* 0x0000000000007918 */ /* 0x000fc00000000000 */
[----:B------:R-:W-:-:S00]  /*0270*/  NOP ;  /* 0x0000000000007918 */ /* 0x000fc00000000000 */
.L_x_29:


//--------------------- .text._Z17relu_foward_naivePfS_ii --------------------------
	.section	.text._Z17relu_foward_naivePfS_ii,"ax",@progbits
	.align	128
        .global         _Z17relu_foward_naivePfS_ii
        .type           _Z17relu_foward_naivePfS_ii,@function
        .size           _Z17relu_foward_naivePfS_ii,(.L_x_30 - _Z17relu_foward_naivePfS_ii)
        .other          _Z17relu_foward_naivePfS_ii,@"STO_CUDA_ENTRY STV_DEFAULT"
_Z17relu_foward_naivePfS_ii:
.text._Z17relu_foward_naivePfS_ii:
        /* <DEDUP_REMOVED lines=8> */
[----:B0-----:R-:W-:-:S05]  /*0080*/  IMAD R5, R5, UR5, R2 ;  /* 0x0000000505057c24 */ /* 0x001fca000f8e0202 */
[----:B--2---:R-:W-:Y:S01]  /*0090*/  ISETP.GE.AND P0, PT, R5, UR7, PT ;  /* 0x0000000705007c0c */ /* 0x004fe2000bf06270 */
[----:B-1----:R-:W-:-:S05]  /*00a0*/  IMAD R0, R0, UR4, R3 ;  /* 0x0000000400007c24 */ /* 0x002fca000f8e0203 */
[----:B------:R-:W-:-:S13]  /*00b0*/  ISETP.GE.OR P0, PT, R0, UR6, P0 ;  /* 0x0000000600007c0c */ /* 0x000fda0008706670 */
[----:B------:R-:W-:Y:S05]  /*00c0*/  @P0 EXIT ;  /* 0x000000000000094d */ /* 0x000fea0003800000 */
[----:B------:R-:W0:Y:S01]  /*00d0*/  LDC.64 R2, c[0x0][0x380] ;  /* 0x0000e000ff027b82 */ /* 0x000e220000000a00 */
[----:B------:R-:W1:Y:S01]  /*00e0*/  LDCU.64 UR4, c[0x0][0x358] ;  /* 0x00006b00ff0477ac */ /* 0x000e620008000a00 */
[----:B------:R-:W-:-:S06]  /*00f0*/  IMAD R7, R0, UR7, R5 ;  /* 0x0000000700077c24 */ /* 0x000fcc000f8e0205 */
[----:B------:R-:W2:Y:S01]  /*0100*/  LDC.64 R4, c[0x0][0x388] ;  /* 0x0000e200ff047b82 */ /* 0x000ea20000000a00 */
[----:B0-----:R-:W-:-:S06]  /*0110*/  IMAD.WIDE R2, R7, 0x4, R2 ;  /* 0x0000000407027825 */ /* 0x001fcc00078e0202 */
[----:B-1----:R-:W3:Y:S01]  /*0120*/  LDG.E R2, desc[UR4][R2.64] ;  /* 0x0000000402027981 */ /* 0x002ee2000c1e1900 */
[----:B--2---:R-:W-:Y:S01]  /*0130*/  IMAD.WIDE R4, R7, 0x4, R4 ;  /* 0x0000000407047825 */ /* 0x004fe200078e0204 */
[----:B---3--:R-:W-:-:S04]  /*0140*/  FSETP.GE.AND P0, PT, R2, RZ, PT ;  /* 0x000000ff0200720b */ /* 0x008fc80003f06000 */
[----:B------:R-:W-:-:S05]  /*0150*/  FSEL R7, R2, RZ, P0 ;  /* 0x000000ff02077208 */ /* 0x000fca0000000000 */
[----:B------:R-:W-:Y:S01]  /*0160*/  STG.E desc[UR4][R4.64], R7 ;  /* 0x0000000704007986 */ /* 0x000fe2000c101904 */
[----:B------:R-:W-:Y:S05]  /*0170*/  EXIT ;  /* 0x000000000000794d */ /* 0x000fea0003800000 */
.L_x_1:
        /* <DEDUP_REMOVED lines=16> */
.L_x_30:


//--------------------- .text._Z19sigmoid_foward_vec4PfS_ii --------------------------
	.section	.text._Z19sigmoid_foward_vec4PfS_ii,"ax",@progbits
	.align	128
        .global         _Z19sigmoid_foward_vec4PfS_ii
        .type           _Z19sigmoid_foward_vec4PfS_ii,@function
        .size           _Z19sigmoid_foward_vec4PfS_ii,(.L_x_27 - _Z19sigmoid_foward_vec4PfS_ii)
        .other          _Z19sigmoid_foward_vec4PfS_ii,@"STO_CUDA_ENTRY STV_DEFAULT"
_Z19sigmoid_foward_vec4PfS_ii:
.text._Z19sigmoid_foward_vec4PfS_ii:
        /* <DEDUP_REMOVED lines=9> */
[----:B------:R-:W-:Y:S01]  /*0090*/  SHF.L.U32 R0, R0, 0x2, RZ ;  /* 0x0000000200007819 */ /* 0x000fe200000006ff */
[----:B-1----:R-:W-:-:S03]  /*00a0*/  IMAD R3, R3, UR4, R2 ;  /* 0x0000000403037c24 */ /* 0x002fc6000f8e0202 */
[----:B--2---:R-:W-:-:S04]  /*00b0*/  ISETP.GE.AND P0, PT, R0, UR7, PT ;  /* 0x0000000700007c0c */ /* 0x004fc8000bf06270 */
[----:B------:R-:W-:-:S13]  /*00c0*/  ISETP.GE.OR P0, PT, R3, UR6, P0 ;  /* 0x0000000603007c0c */ /* 0x000fda0008706670 */
[----:B------:R-:W-:Y:S05]  /*00d0*/  @P0 EXIT ;  /* 0x000000000000094d */ /* 0x000fea0003800000 */
[----:B------:R-:W0:Y:S01]  /*00e0*/  LDC.64 R4, c[0x0][0x380] ;  /* 0x0000e000ff047b82 */ /* 0x000e220000000a00 */
[----:B------:R-:W1:Y:S01]  /*00f0*/  LDCU.64 UR4, c[0x0][0x358] ;  /* 0x00006b00ff0477ac */ /* 0x000e620008000a00 */
[----:B------:R-:W-:-:S04]  /*0100*/  IMAD R3, R3, UR7, R0 ;  /* 0x0000000703037c24 */ /* 0x000fc8000f8e0200 */
[----:B0-----:R-:W-:-:S06]  /*0110*/  IMAD.WIDE R4, R3, 0x4, R4 ;  /* 0x0000000403047825 */ /* 0x001fcc00078e0204 */
[----:B-1----:R-:W2:Y:S01]  /*0120*/  LDG.E.128 R4, desc[UR4][R4.64] ;  /* 0x0000000404047981 */ /* 0x002ea2000c1e1d00 */
[----:B------:R-:W-:Y:S02]  /*0130*/  HFMA2 R9, -RZ, RZ, 0.96630859375, -0.0022525787353515625 ;  /* 0x3bbb989dff097431 */ /* 0x000fe400000001ff */
[----:B------:R-:W-:Y:S01]  /*0140*/  IMAD.MOV.U32 R11, RZ, RZ, 0x437c0000 ;  /* 0x437c0000ff0b7424 */ /* 0x000fe200078e00ff */
[----:B------:R-:W-:Y:S02]  /*0150*/  BSSY.RECONVERGENT B0, `(.L_x_2) ;  /* 0x0000015000007945 */ /* 0x000fe40003800200 */
[----:B--2---:R-:W-:-:S04]  /*0160*/  FFMA.SAT R0, R4, -R9, 0.5 ;  /* 0x3f00000004007423 */ /* 0x004fc80000002809 */
[----:B------:R-:W-:-:S04]  /*0170*/  FFMA.RM R0, R0, R11, 12582913 ;  /* 0x4b40000100007423 */ /* 0x000fc8000000400b */
[C---:B------:R-:W-:Y:S01]  /*0180*/  FADD R9, R0.reuse, -12583039 ;  /* 0xcb40007f00097421 */ /* 0x040fe20000000000 */
[----:B------:R-:W-:-:S03]  /*0190*/  SHF.L.U32 R0, R0, 0x17, RZ ;  /* 0x0000001700007819 */ /* 0x000fc600000006ff */
[----:B------:R-:W-:-:S04]  /*01a0*/  FFMA R9, R4, -1.4426950216293334961, -R9 ;  /* 0xbfb8aa3b04097823 */ /* 0x000fc80000000809 */
[----:B------:R-:W-:-:S06]  /*01b0*/  FFMA R9, R4, -1.925963033500011079e-08, R9 ;  /* 0xb2a5706004097823 */ /* 0x000fcc0000000009 */
[----:B------:R-:W0:Y:S02]  /*01c0*/  MUFU.EX2 R9, R9 ;  /* 0x0000000900097308 */ /* 0x000e240000000800 */
[----:B0-----:R-:W-:-:S05]  /*01d0*/  FFMA R0, R0, R9, 1 ;  /* 0x3f80000000007423 */ /* 0x001fca0000000009 */
[----:B------:R-:W-:-:S04]  /*01e0*/  IADD3 R2, PT, PT, R0, 0x1800000, RZ ;  /* 0x0180000000027810 */ /* 0x000fc80007ffe0ff */
[----:B------:R-:W-:-:S04]  /*01f0*/  LOP3.LUT R2, R2, 0x7f800000, RZ, 0xc0, !PT ;  /* 0x7f80000002027812 */ /* 0x000fc800078ec0ff */
[----:B------:R-:W-:-:S13]  /*0200*/  ISETP.GT.U32.AND P0, PT, R2, 0x1ffffff, PT ;  /* 0x01ffffff0200780c */ /* 0x000fda0003f04070 */
[----:B------:R-:W-:Y:S05]  /*0210*/  @P0 BRA `(.L_x_3) ;  /* 0x0000000000100947 */ /* 0x000fea0003800000 */
[----:B------:R-:W-:-:S07]  /*0220*/  MOV R8, 0x240 ;  /* 0x0000024000087802 */ /* 0x000fce0000000f00 */
[----:B------:R-:W-:Y:S05]  /*0230*/  CALL.REL.NOINC `($__internal_0_$__cuda_sm20_rcp_rn_f32_slowpath) ;  /* 0x00000004004c7944 */ /* 0x000fea0003c00000 */
[----:B------:R-:W-:Y:S01]  /*0240*/  IMAD.MOV.U32 R4, RZ, RZ, R0 ;  /* 0x000000ffff047224 */ /* 0x000fe200078e0000 */
[----:B------:R-:W-:Y:S06]  /*0250*/  BRA `(.L_x_4) ;  /* 0x0000000000107947 */ /* 0x000fec0003800000 */
.L_x_3:
[----:B------:R-:W0:Y:S02]  /*0260*/  MUFU.RCP R9, R0 ;  /* 0x0000000000097308 */ /* 0x000e240000001000 */
[----:B0-----:R-:W-:-:S04]  /*0270*/  FFMA R2, R0, R9, -1 ;  /* 0xbf80000000027423 */ /* 0x001fc80000000009 */
[----:B------:R-:W-:-:S04]  /*0280*/  FADD.FTZ R2, -R2, -RZ ;  /* 0x800000ff02027221 */ /* 0x000fc80000010100 */
[----:B------:R-:W-:-:S07]  /*0290*/  FFMA R4, R9, R2, R9 ;  /* 0x0000000209047223 */ /* 0x000fce0000000009 */
.L_x_4:
[----:B------:R-:W-:Y:S05]  /*02a0*/  BSYNC.RECONVERGENT B0 ;  /* 0x0000000000007941 */ /* 0x000fea0003800200 */
.L_x_2:
[----:B------:R-:W-:Y:S01]  /*02b0*/  HFMA2 R9, -RZ, RZ, 3.7421875, 0 ;  /* 0x437c0000ff097431 */ /* 0x000fe200000001ff */
[----:B------:R-:W-:Y:S01]  /*02c0*/  MOV R0, 0x3bbb989d ;  /* 0x3bbb989d00007802 */ /* 0x000fe20000000f00 */
[----:B------:R-:W-:Y:S04]  /*02d0*/  BSSY.RECONVERGENT B0, `(.L_x_5) ;  /* 0x0000015000007945 */ /* 0x000fe80003800200 */
[----:B------:R-:W-:-:S04]  /*02e0*/  FFMA.SAT R0, R5, -R0, 0.5 ;  /* 0x3f00000005007423 */ /* 0x000fc80000002800 */
[----:B------:R-:W-:-:S04]  /*02f0*/  FFMA.RM R0, R0, R9, 12582913 ;  /* 0x4b40000100007423 */ /* 0x000fc80000004009 */
[C---:B------:R-:W-:Y:S01]  /*0300*/  FADD R2, R0.reuse, -12583039 ;  /* 0xcb40007f00027421 */ /* 0x040fe20000000000 */
[----:B------:R-:W-:-:S03]  /*0310*/  IMAD.SHL.U32 R0, R0, 0x800000, RZ ;  /* 0x0080000000007824 */ /* 0x000fc600078e00ff */
[----:B------:R-:W-:-:S04]  /*0320*/  FFMA R2, R5, -1.4426950216293334961, -R2 ;  /* 0xbfb8aa3b05027823 */ /* 0x000fc80000000802 */
[----:B------:R-:W-:-:S04]  /*0330*/  FFMA R2, R5, -1.925963033500011079e-08, R2 ;  /* 0xb2a5706005027823 */ /* 0x000fc80000000002 */
        /* <DEDUP_REMOVED lines=8> */
[----:B------:R-:W-:Y:S01]  /*03c0*/  MOV R5, R0 ;  /* 0x0000000000057202 */ /* 0x000fe20000000f00 */
[----:B------:R-:W-:Y:S06]  /*03d0*/  BRA `(.L_x_7) ;  /* 0x0000000000107947 */ /* 0x000fec0003800000 */
.L_x_6:
[----:B------:R-:W0:Y:S02]  /*03e0*/  MUFU.RCP R5, R0 ;  /* 0x0000000000057308 */ /* 0x000e240000001000 */
[----:B0-----:R-:W-:-:S04]  /*03f0*/  FFMA R2, R0, R5, -1 ;  /* 0xbf80000000027423 */ /* 0x001fc80000000005 */
[----:B------:R-:W-:-:S04]  /*0400*/  FADD.FTZ R2, -R2, -RZ ;  /* 0x800000ff02027221 */ /* 0x000fc80000010100 */
[----:B------:R-:W-:-:S07]  /*0410*/  FFMA R5, R5, R2, R5 ;  /* 0x0000000205057223 */ /* 0x000fce0000000005 */
.L_x_7:
[----:B------:R-:W-:Y:S05]  /*0420*/  BSYNC.RECONVERGENT B0 ;  /* 0x0000000000007941 */ /* 0x000fea0003800200 */
.L_x_5:
[----:B------:R-:W-:Y:S02]  /*0430*/  HFMA2 R11, -RZ, RZ, 3.7421875, 0 ;  /* 0x437c0000ff0b7431 */ /* 0x000fe400000001ff */
[----:B------:R-:W-:Y:S01]  /*0440*/  IMAD.MOV.U32 R9, RZ, RZ, 0x3bbb989d ;  /* 0x3bbb989dff097424 */ /* 0x000fe200078e00ff */
[----:B------:R-:W-:Y:S03]  /*0450*/  BSSY.RECONVERGENT B0, `(.L_x_8) ;  /* 0x0000015000007945 */ /* 0x000fe60003800200 */
[----:B------:R-:W-:-:S04]  /*0460*/  FFMA.SAT R0, R6, -R9, 0.5 ;  /* 0x3f00000006007423 */ /* 0x000fc80000002809 */
[----:B------:R-:W-:-:S04]  /*0470*/  FFMA.RM R0, R0, R11, 12582913 ;  /* 0x4b40000100007423 */ /* 0x000fc8000000400b */
[C---:B------:R-:W-:Y:S01]  /*0480*/  FADD R9, R0.reuse, -12583039 ;  /* 0xcb40007f00097421 */ /* 0x040fe20000000000 */
[----:B------:R-:W-:-:S03]  /*0490*/  SHF.L.U32 R0, R0, 0x17, RZ ;  /* 0x0000001700007819 */ /* 0x000fc600000006ff */
[----:B------:R-:W-:-:S04]  /*04a0*/  FFMA R9, R6, -1.4426950216293334961, -R9 ;  /* 0xbfb8aa3b06097823 */ /* 0x000fc80000000809 */
[----:B------:R-:W-:-:S06]  /*04b0*/  FFMA R9, R6, -1.925963033500011079e-08, R9 ;  /* 0xb2a5706006097823 */ /* 0x000fcc0000000009 */
[----:B------:R-:W0:Y:S02]  /*04c0*/  MUFU.EX2 R9, R9 ;  /* 0x0000000900097308 */ /* 0x000e240000000800 */
[----:B0-----:R-:W-:-:S04]  /*04d0*/  FFMA R0, R0, R9, 1 ;  /* 0x3f80000000007423 */ /* 0x001fc80000000009 */
[----:B------:R-:W-:-:S05]  /*04e0*/  VIADD R2, R0, 0x1800000 ;  /* 0x0180000000027836 */ /* 0x000fca0000000000 */
[----:B------:R-:W-:-:S04]  /*04f0*/  LOP3.LUT R2, R2, 0x7f800000, RZ, 0xc0, !PT ;  /* 0x7f80000002027812 */ /* 0x000fc800078ec0ff */
[----:B------:R-:W-:-:S13]  /*0500*/  ISETP.GT.U32.AND P0, PT, R2, 0x1ffffff, PT ;  /* 0x01ffffff0200780c */ /* 0x000fda0003f04070 */
[----:B------:R-:W-:Y:S05]  /*0510*/  @P0 BRA `(.L_x_9) ;  /* 0x0000000000100947 */ /* 0x000fea0003800000 */
[----:B------:R-:W-:-:S07]  /*0520*/  MOV R8, 0x540 ;  /* 0x0000054000087802 */ /* 0x000fce0000000f00 */
[----:B------:R-:W-:Y:S05]  /*0530*/  CALL.REL.NOINC `($__internal_0_$__cuda_sm20_rcp_rn_f32_slowpath) ;  /* 0x00000000008c7944 */ /* 0x000fea0003c00000 */
[----:B------:R-:W-:Y:S01]  /*0540*/  MOV R6, R0 ;  /* 0x0000000000067202 */ /* 0x000fe20000000f00 */
[----:B------:R-:W-:Y:S06]  /*0550*/  BRA `(.L_x_10) ;  /* 0x0000000000107947 */ /* 0x000fec0003800000 */
.L_x_9:
[----:B------:R-:W0:Y:S02]  /*0560*/  MUFU.RCP R9, R0 ;  /* 0x0000000000097308 */ /* 0x000e240000001000 */
[----:B0-----:R-:W-:-:S04]  /*0570*/  FFMA R2, R0, R9, -1 ;  /* 0xbf80000000027423 */ /* 0x001fc80000000009 */
[----:B------:R-:W-:-:S04]  /*0580*/  FADD.FTZ R2, -R2, -RZ ;  /* 0x800000ff02027221 */ /* 0x000fc80000010100 */
[----:B------:R-:W-:-:S07]  /*0590*/  FFMA R6, R9, R2, R9 ;  /* 0x0000000209067223 */ /* 0x000fce0000000009 */
.L_x_10:
[----:B------:R-:W-:Y:S05]  /*05a0*/  BSYNC.RECONVERGENT B0 ;  /* 0x0000000000007941 */ /* 0x000fea0003800200 */
.L_x_8:
[----:B------:R-:W-:Y:S02]  /*05b0*/  HFMA2 R0, -RZ, RZ, 0.96630859375, -0.0022525787353515625 ;  /* 0x3bbb989dff007431 */ /* 0x000fe400000001ff */
[----:B------:R-:W-:Y:S01]  /*05c0*/  IMAD.MOV.U32 R9, RZ, RZ, 0x437c0000 ;  /* 0x437c0000ff097424 */ /* 0x000fe200078e00ff */
[----:B------:R-:W-:Y:S02]  /*05d0*/  BSSY.RECONVERGENT B0, `(.L_x_11) ;  /* 0x0000015000007945 */ /* 0x000fe40003800200 */
[----:B------:R-:W-:-:S04]  /*05e0*/  FFMA.SAT R0, R7, -R0, 0.5 ;  /* 0x3f00000007007423 */ /* 0x000fc80000002800 */
[----:B------:R-:W-:-:S04]  /*05f0*/  FFMA.RM R0, R0, R9, 12582913 ;  /* 0x4b40000100007423 */ /* 0x000fc80000004009 */
[C---:B------:R-:W-:Y:S01]  /*0600*/  FADD R2, R0.reuse, -12583039 ;  /* 0xcb40007f00027421 */ /* 0x040fe20000000000 */
[----:B------:R-:W-:-:S03]  /*0610*/  SHF.L.U32 R0, R0, 0x17, RZ ;  /* 0x0000001700007819 */ /* 0x000fc600000006ff */
        /* <DEDUP_REMOVED lines=12> */
.L_x_12:
[----:B------:R-:W0:Y:S02]  /*06e0*/  MUFU.RCP R7, R0 ;  /* 0x0000000000077308 */ /* 0x000e240000001000 */
[----:B0-----:R-:W-:-:S04]  /*06f0*/  FFMA R2, R0, R7, -1 ;  /* 0xbf80000000027423 */ /* 0x001fc80000000007 */
[----:B------:R-:W-:-:S04]  /*0700*/  FADD.FTZ R2, -R2, -RZ ;  /* 0x800000ff02027221 */ /* 0x000fc80000010100 */
[----:B------:R-:W-:-:S07]  /*0710*/  FFMA R7, R7, R2, R7 ;  /* 0x0000000207077223 */ /* 0x000fce0000000007 */
.L_x_13:
[----:B------:R-:W-:Y:S05]  /*0720*/  BSYNC.RECONVERGENT B0 ;  /* 0x0000000000007941 */ /* 0x000fea0003800200 */
.L_x_11:
[----:B------:R-:W0:Y:S02]  /*0730*/  LDC.64 R8, c[0x0][0x388] ;  /* 0x0000e200ff087b82 */ /* 0x000e240000000a00 */
[----:B0-----:R-:W-:-:S05]  /*0740*/  IMAD.WIDE R2, R3, 0x4, R8 ;  /* 0x0000000403027825 */ /* 0x001fca00078e0208 */
[----:B------:R-:W-:Y:S01]  /*0750*/  STG.E.128 desc[UR4][R2.64], R4 ;  /* 0x0000000402007986 */ /* 0x000fe2000c101d04 */
[----:B------:R-:W-:Y:S05]  /*0760*/  EXIT ;  /* 0x000000000000794d */ /* 0x000fea0003800000 */
        .weak           $__internal_0_$__cuda_sm20_rcp_rn_f32_slowpath
        .type           $__internal_0_$__cuda_sm20_rcp_rn_f32_slowpath,@function
        .size           $__internal_0_$__cuda_sm20_rcp_rn_f32_slowpath,(.L_x_27 - $__internal_0_$__cuda_sm20_rcp_rn_f32_slowpath)
$__internal_0_$__cuda_sm20_rcp_rn_f32_slowpath:
[----:B------:R-:W-:Y:S01]  /*0770*/  SHF.L.U32 R2, R0, 0x1, RZ ;  /* 0x0000000100027819 */ /* 0x000fe200000006ff */
[----:B------:R-:W-:Y:S03]  /*0780*/  BSSY.RECONVERGENT B1, `(.L_x_14) ;  /* 0x0000030000017945 */ /* 0x000fe60003800200 */
[----:B------:R-:W-:-:S04]  /*0790*/  SHF.R.U32.HI R13, RZ, 0x18, R2 ;  /* 0x00000018ff0d7819 */ /* 0x000fc80000011602 */
[----:B------:R-:W-:-:S13]  /*07a0*/  ISETP.NE.U32.AND P0, PT, R13, RZ, PT ;  /* 0x000000ff0d00720c */ /* 0x000fda0003f05070 */
[----:B------:R-:W-:Y:S05]  /*07b0*/  @P0 BRA `(.L_x_15) ;  /* 0x0000000000280947 */ /* 0x000fea0003800000 */
[----:B------:R-:W-:-:S04]  /*07c0*/  SHF.L.U32 R2, R0, 0x1, RZ ;  /* 0x0000000100027819 */ /* 0x000fc800000006ff */
[----:B------:R-:W-:-:S13]  /*07d0*/  ISETP.NE.AND P0, PT, R2, RZ, PT ;  /* 0x000000ff0200720c */ /* 0x000fda0003f05270 */
[----:B------:R-:W-:Y:S01]  /*07e0*/  @P0 FFMA R10, R0, 1.84467440737095516160e+19, RZ ;  /* 0x5f800000000a0823 */ /* 0x000fe200000000ff */
[----:B------:R-:W-:Y:S08]  /*07f0*/  @!P0 MUFU.RCP R9, R0 ;  /* 0x0000000000098308 */ /* 0x000ff00000001000 */
[----:B------:R-:W0:Y:S02]  /*0800*/  @P0 MUFU.RCP R11, R10 ;  /* 0x0000000a000b0308 */ /* 0x000e240000001000 */
[----:B0-----:R-:W-:-:S04]  /*0810*/  @P0 FFMA R2, R10, R11, -1 ;  /* 0xbf8000000a020423 */ /* 0x001fc8000000000b */
[----:B------:R-:W-:-:S04]  /*0820*/  @P0 FADD.FTZ R2, -R2, -RZ ;  /* 0x800000ff02020221 */ /* 0x000fc80000010100 */
[----:B------:R-:W-:-:S04]  /*0830*/  @P0 FFMA R2, R11, R2, R11 ;  /* 0x000000020b020223 */ /* 0x000fc8000000000b */
[----:B------:R-:W-:Y:S01]  /*0840*/  @P0 FFMA R9, R2, 1.84467440737095516160e+19, RZ ;  /* 0x5f80000002090823 */ /* 0x000fe200000000ff */
[----:B------:R-:W-:Y:S06]  /*0850*/  BRA `(.L_x_16) ;  /* 0x0000000000887947 */ /* 0x000fec0003800000 */
.L_x_15:
[----:B------:R-:W-:-:S04]  /*0860*/  IADD3 R15, PT, PT, R13, -0xfd, RZ ;  /* 0xffffff030d0f7810 */ /* 0x000fc80007ffe0ff */
[----:B------:R-:W-:-:S13]  /*0870*/  ISETP.GT.U32.AND P0, PT, R15, 0x1, PT ;  /* 0x000000010f00780c */ /* 0x000fda0003f04070 */
[----:B------:R-:W-:Y:S05]  /*0880*/  @P0 BRA `(.L_x_17) ;  /* 0x0000000000780947 */ /* 0x000fea0003800000 */
[----:B------:R-:W-:Y:S01]  /*0890*/  LOP3.LUT R2, R0, 0x7fffff, RZ, 0xc0, !PT ;  /* 0x007fffff00027812 */ /* 0x000fe200078ec0ff */
[----:B------:R-:W-:-:S03]  /*08a0*/  IMAD.MOV.U32 R12, RZ, RZ, 0x3 ;  /* 0x00000003ff0c7424 */ /* 0x000fc600078e00ff */
[----:B------:R-:W-:Y:S02]  /*08b0*/  LOP3.LUT R2, R2, 0x3f800000, RZ, 0xfc, !PT ;  /* 0x3f80000002027812 */ /* 0x000fe400078efcff */
[----:B------:R-:W-:Y:S02]  /*08c0*/  SHF.L.U32 R12, R12, R15, RZ ;  /* 0x0000000f0c0c7219 */ /* 0x000fe400000006ff */
[----:B------:R-:W0:Y:S02]  /*08d0*/  MUFU.RCP R9, R2 ;  /* 0x0000000200097308 */ /* 0x000e240000001000 */
[----:B0-----:R-:W-:-:S04]  /*08e0*/  FFMA R10, R2, R9, -1 ;  /* 0xbf800000020a7423 */ /* 0x001fc80000000009 */
[----:B------:R-:W-:-:S04]  /*08f0*/  FADD.FTZ R10, -R10, -RZ ;  /* 0x800000ff0a0a7221 */ /* 0x000fc80000010100 */
[CCC-:B------:R-:W-:Y:S01]  /*0900*/  FFMA.RM R11, R9.reuse, R10.reuse, R9.reuse ;  /* 0x0000000a090b7223 */ /* 0x1c0fe20000004009 */
[----:B------:R-:W-:-:S04]  /*0910*/  FFMA.RP R10, R9, R10, R9 ;  /* 0x0000000a090a7223 */ /* 0x000fc80000008009 */
[C---:B------:R-:W-:Y:S02]  /*0920*/  LOP3.LUT R9, R11.reuse, 0x7fffff, RZ, 0xc0, !PT ;  /* 0x007fffff0b097812 */ /* 0x040fe400078ec0ff */
[----:B------:R-:W-:Y:S02]  /*0930*/  FSETP.NEU.FTZ.AND P0, PT, R11, R10, PT ;  /* 0x0000000a0b00720b */ /* 0x000fe40003f1d000 */
[----:B------:R-:W-:Y:S02]  /*0940*/  LOP3.LUT R9, R9, 0x800000, RZ, 0xfc, !PT ;  /* 0x0080000009097812 */ /* 0x000fe400078efcff */
[----:B------:R-:W-:Y:S02]  /*0950*/  SEL R10, RZ, 0xffffffff, !P0 ;  /* 0xffffffffff0a7807 */ /* 0x000fe40004000000 */
[----:B------:R-:W-:Y:S02]  /*0960*/  LOP3.LUT R12, R12, R9, RZ, 0xc0, !PT ;  /* 0x000000090c0c7212 */ /* 0x000fe400078ec0ff */
[----:B------:R-:W-:-:S02]  /*0970*/  IADD3 R10, PT, PT, -R10, RZ, RZ ;  /* 0x000000ff0a0a7210 */ /* 0x000fc40007ffe1ff */
[-C--:B------:R-:W-:Y:S02]  /*0980*/  SHF.R.U32.HI R12, RZ, R15.reuse, R12 ;  /* 0x0000000fff0c7219 */ /* 0x080fe4000001160c */
[----:B------:R-:W-:Y:S02]  /*0990*/  LOP3.LUT P1, RZ, R10, R15, R9, 0xf8, !PT ;  /* 0x0000000f0aff7212 */ /* 0x000fe4000782f809 */
[C---:B------:R-:W-:Y:S02]  /*09a0*/  LOP3.LUT P0, RZ, R12.reuse, 0x1, RZ, 0xc0, !PT ;  /* 0x000000010cff7812 */ /* 0x040fe4000780c0ff */
[----:B------:R-:W-:-:S04]  /*09b0*/  LOP3.LUT P2, RZ, R12, 0x2, RZ, 0xc0, !PT ;  /* 0x000000020cff7812 */ /* 0x000fc8000784c0ff */
[----:B------:R-:W-:Y:S02]  /*09c0*/  PLOP3.LUT P0, PT, P0, P1, P2, 0xe0, 0x0 ;  /* 0x000000000000781c */ /* 0x000fe40000703c20 */
[----:B------:R-:W-:Y:S02]  /*09d0*/  LOP3.LUT P1, RZ, R0, 0x7fffff, RZ, 0xc0, !PT ;  /* 0x007fffff00ff7812 */ /* 0x000fe4000782c0ff */
[----:B------:R-:W-:-:S04]  /*09e0*/  SEL R2, RZ, 0x1, !P0 ;  /* 0x00000001ff027807 */ /* 0x000fc80004000000 */
[----:B------:R-:W-:-:S04]  /*09f0*/  IADD3 R2, PT, PT, -R2, RZ, RZ ;  /* 0x000000ff02027210 */ /* 0x000fc80007ffe1ff */
[----:B------:R-:W-:Y:S02]  /*0a00*/  ISETP.GE.AND P0, PT, R2, RZ, PT ;  /* 0x000000ff0200720c */ /* 0x000fe40003f06270 */
[----:B------:R-:W-:-:S04]  /*0a10*/  IADD3 R2, PT, PT, R13, -0xfc, RZ ;  /* 0xffffff040d027810 */ /* 0x000fc80007ffe0ff */
[----:B------:R-:W-:-:S07]  /*0a20*/  SHF.R.U32.HI R9, RZ, R2, R9 ;  /* 0x00000002ff097219 */ /* 0x000fce0000011609 */
[----:B------:R-:W-:-:S05]  /*0a30*/  @!P0 VIADD R9, R9, 0x1 ;  /* 0x0000000109098836 */ /* 0x000fca0000000000 */
[----:B------:R-:W-:-:S04]  /*0a40*/  @!P1 SHF.L.U32 R9, R9, 0x1, RZ ;  /* 0x0000000109099819 */ /* 0x000fc800000006ff */
[----:B------:R-:W-:Y:S01]  /*0a50*/  LOP3.LUT R9, R9, 0x80000000, R0, 0xf8, !PT ;  /* 0x8000000009097812 */ /* 0x000fe200078ef800 */
[----:B------:R-:W-:Y:S06]  /*0a60*/  BRA `(.L_x_16) ;  /* 0x0000000000047947 */ /* 0x000fec0003800000 */
.L_x_17:
[----:B------:R0:W1:Y:S02]  /*0a70*/  MUFU.RCP R9, R0 ;  /* 0x0000000000097308 */ /* 0x0000640000001000 */
.L_x_16:
[----:B------:R-:W-:Y:S05]  /*0a80*/  BSYNC.RECONVERGENT B1 ;  /* 0x0000000000017941 */ /* 0x000fea0003800200 */
.L_x_14:
[----:B01----:R-:W-:Y:S01]  /*0a90*/  MOV R0, R9 ;  /* 0x0000000900007202 */ /* 0x003fe20000000f00 */
[----:B------:R-:W-:-:S04]  /*0aa0*/  HFMA2 R9, -RZ, RZ, 0, 0 ;  /* 0x00000000ff097431 */ /* 0x000fc800000001ff */
[----:B------:R-:W-:Y:S05]  /*0ab0*/  RET.REL.NODEC R8 `(_Z19sigmoid_foward_vec4PfS_ii) ;  /* 0xfffffff408507950 */ /* 0x000fea0003c3ffff */
.L_x_18:
        /* <DEDUP_REMOVED lines=12> */
.L_x_27:


//--------------------- .text._Z20sigmoid_foward_naivePfS_ii --------------------------
	.section	.text._Z20sigmoid_foward_naivePfS_ii,"ax",@progbits
	.align	128
        .global         _Z20sigmoid_foward_naivePfS_ii
        .type           _Z20sigmoid_foward_naivePfS_ii,@function
        .size           _Z20sigmoid_foward_naivePfS_ii,(.L_x_28 - _Z20sigmoid_foward_naivePfS_ii)
        .other          _Z20sigmoid_foward_naivePfS_ii,@"STO_CUDA_ENTRY STV_DEFAULT"
_Z20sigmoid_foward_naivePfS_ii:
.text._Z20sigmoid_foward_naivePfS_ii:
        /* <DEDUP_REMOVED lines=15> */
[----:B------:R-:W-:-:S04]  /*00f0*/  IMAD R3, R3, UR7, R0 ;  /* 0x0000000703037c24 */ /* 0x000fc8000f8e0200 */
[----:B0-----:R-:W-:-:S06]  /*0100*/  IMAD.WIDE R4, R3, 0x4, R4 ;  /* 0x0000000403047825 */ /* 0x001fcc00078e0204 */
[----:B-1----:R-:W2:Y:S01]  /*0110*/  LDG.E R4, desc[UR4][R4.64] ;  /* 0x0000000404047981 */ /* 0x002ea2000c1e1900 */
[----:B------:R-:W-:Y:S01]  /*0120*/  IMAD.MOV.U32 R7, RZ, RZ, 0x3bbb989d ;  /* 0x3bbb989dff077424 */ /* 0x000fe200078e00ff */
[----:B------:R-:W-:Y:S01]  /*0130*/  BSSY.RECONVERGENT B0, `(.L_x_19) ;  /* 0x0000015000007945 */ /* 0x000fe20003800200 */
[----:B------:R-:W-:Y:S02]  /*0140*/  IMAD.MOV.U32 R9, RZ, RZ, 0x437c0000 ;  /* 0x437c0000ff097424 */ /* 0x000fe400078e00ff */
[----:B--2---:R-:W-:-:S04]  /*0150*/  FFMA.SAT R0, R4, -R7, 0.5 ;  /* 0x3f00000004007423 */ /* 0x004fc80000002807 */
        /* <DEDUP_REMOVED lines=12> */
[----:B------:R-:W-:Y:S05]  /*0220*/  CALL.REL.NOINC `($__internal_1_$__cuda_sm20_rcp_rn_f32_slowpath) ;  /* 0x0000000000287944 */ /* 0x000fea0003c00000 */
[----:B------:R-:W-:Y:S05]  /*0230*/  BRA `(.L_x_21) ;  /* 0x0000000000107947 */ /* 0x000fea0003800000 */
.L_x_20:
[----:B------:R-:W0:Y:S02]  /*0240*/  MUFU.RCP R7, R0 ;  /* 0x0000000000077308 */ /* 0x000e240000001000 */
[----:B0-----:R-:W-:-:S04]  /*0250*/  FFMA R2, R0, R7, -1 ;  /* 0xbf80000000027423 */ /* 0x001fc80000000007 */
[----:B------:R-:W-:-:S04]  /*0260*/  FADD.FTZ R2, -R2, -RZ ;  /* 0x800000ff02027221 */ /* 0x000fc80000010100 */
[----:B------:R-:W-:-:S07]  /*0270*/  FFMA R7, R7, R2, R7 ;  /* 0x0000000207077223 */ /* 0x000fce0000000007 */
.L_x_21:
[----:B------:R-:W-:Y:S05]  /*0280*/  BSYNC.RECONVERGENT B0 ;  /* 0x0000000000007941 */ /* 0x000fea0003800200 */
.L_x_19:
[----:B------:R-:W0:Y:S02]  /*0290*/  LDC.64 R4, c[0x0][0x388] ;  /* 0x0000e200ff047b82 */ /* 0x000e240000000a00 */
[----:B0-----:R-:W-:-:S05]  /*02a0*/  IMAD.WIDE R2, R3, 0x4, R4 ;  /* 0x0000000403027825 */ /* 0x001fca00078e0204 */
[----:B------:R-:W-:Y:S01]  /*02b0*/  STG.E desc[UR4][R2.64], R7 ;  /* 0x0000000702007986 */ /* 0x000fe2000c101904 */
[----:B------:R-:W-:Y:S05]  /*02c0*/  EXIT ;  /* 0x000000000000794d */ /* 0x000fea0003800000 */
        .weak           $__internal_1_$__cuda_sm20_rcp_rn_f32_slowpath
        .type           $__internal_1_$__cuda_sm20_rcp_rn_f32_slowpath,@function
        .size           $__internal_1_$__cuda_sm20_rcp_rn_f32_slowpath,(.L_x_28 - $__internal_1_$__cuda_sm20_rcp_rn_f32_slowpath)
$__internal_1_$__cuda_sm20_rcp_rn_f32_slowpath:
[----:B------:R-:W-:Y:S01]  /*02d0*/  SHF.L.U32 R2, R0, 0x1, RZ ;  /* 0x0000000100027819 */ /* 0x000fe200000006ff */
[----:B------:R-:W-:Y:S03]  /*02e0*/  BSSY.RECONVERGENT B1, `(.L_x_22) ;  /* 0x0000030000017945 */ /* 0x000fe60003800200 */
[----:B------:R-:W-:-:S04]  /*02f0*/  SHF.R.U32.HI R2, RZ, 0x18, R2 ;  /* 0x00000018ff027819 */ /* 0x000fc80000011602 */
[----:B------:R-:W-:-:S13]  /*0300*/  ISETP.NE.U32.AND P0, PT, R2, RZ, PT ;  /* 0x000000ff0200720c */ /* 0x000fda0003f05070 */
[----:B------:R-:W-:Y:S05]  /*0310*/  @P0 BRA `(.L_x_23) ;  /* 0x0000000000280947 */ /* 0x000fea0003800000 */
[----:B------:R-:W-:-:S05]  /*0320*/  IMAD.SHL.U32 R2, R0, 0x2, RZ ;  /* 0x0000000200027824 */ /* 0x000fca00078e00ff */
        /* <DEDUP_REMOVED lines=9> */
.L_x_23:
        /* <DEDUP_REMOVED lines=24> */
[----:B------:R-:W-:-:S05]  /*0540*/  SEL R5, RZ, 0x1, !P0 ;  /* 0x00000001ff057807 */ /* 0x000fca0004000000 */
[----:B------:R-:W-:-:S05]  /*0550*/  IMAD.MOV R5, RZ, RZ, -R5 ;  /* 0x000000ffff057224 */ /* 0x000fca00078e0a05 */
[----:B------:R-:W-:Y:S02]  /*0560*/  ISETP.GE.AND P0, PT, R5, RZ, PT ;  /* 0x000000ff0500720c */ /* 0x000fe40003f06270 */
[----:B------:R-:W-:-:S04]  /*0570*/  IADD3 R5, PT, PT, R2, -0xfc, RZ ;  /* 0xffffff0402057810 */ /* 0x000fc80007ffe0ff */
[----:B------:R-:W-:-:S07]  /*0580*/  SHF.R.U32.HI R5, RZ, R5, R8 ;  /* 0x00000005ff057219 */ /* 0x000fce0000011608 */
[----:B------:R-:W-:-:S05]  /*0590*/  @!P0 VIADD R5, R5, 0x1 ;  /* 0x0000000105058836 */ /* 0x000fca0000000000 */
[----:B------:R-:W-:-:S04]  /*05a0*/  @!P1 SHF.L.U32 R5, R5, 0x1, RZ ;  /* 0x0000000105059819 */ /* 0x000fc800000006ff */
[----:B------:R-:W-:Y:S01]  /*05b0*/  LOP3.LUT R5, R5, 0x80000000, R0, 0xf8, !PT ;  /* 0x8000000005057812 */ /* 0x000fe200078ef800 */
[----:B------:R-:W-:Y:S06]  /*05c0*/  BRA `(.L_x_24) ;  /* 0x0000000000047947 */ /* 0x000fec0003800000 */
.L_x_25:
[----:B------:R0:W1:Y:S02]  /*05d0*/  MUFU.RCP R5, R0 ;  /* 0x0000000000057308 */ /* 0x0000640000001000 */
.L_x_24:
[----:B------:R-:W-:Y:S05]  /*05e0*/  BSYNC.RECONVERGENT B1 ;  /* 0x0000000000017941 */ /* 0x000fea0003800200 */
.L_x_22:
[----:B-1----:R-:W-:Y:S02]  /*05f0*/  IMAD.MOV.U32 R7, RZ, RZ, R5 ;  /* 0x000000ffff077224 */ /* 0x002fe400078e0005 */
[----:B------:R-:W-:-:S04]  /*0600*/  HFMA2 R5, -RZ, RZ, 0, 0 ;  /* 0x00000000ff057431 */ /* 0x000fc800000001ff */
[----:B0-----:R-:W-:Y:S05]  /*0610*/  RET.REL.NODEC R4 `(_Z20sigmoid_foward_naivePfS_ii) ;  /* 0xfffffff804787950 */ /* 0x001fea0003c3ffff */
.L_x_26:
        /* <DEDUP_REMOVED lines=14> */
.L_x_28:


//--------------------- .nv.shared.reserved.0     --------------------------
	.section	.nv.shared.reserved.0,"aw",@nobits
	.weak		__nv_reservedSMEM_offset_0_alias
	.size		__nv_reservedSMEM_offset_0_alias, 0, 64
	.other		__nv_reservedSMEM_offset_0_alias,@"STO_CUDA_RESERVED_SHARED STV_DEFAULT"
__nv_reservedSMEM_offset_0_alias:
	.zero		0
	.zero		64


//--------------------- .nv.constant0._Z16relu_foward_vec4PfS_ii --------------------------
	.section	.nv.constant0._Z16relu_foward_vec4PfS_ii,"a",@progbits
	.sectionflags	@""
	.align	4
.nv.constant0._Z16relu_foward_vec4PfS_ii:
	.zero		920


//--------------------- .nv.constant0._Z17relu_foward_naivePfS_ii --------------------------
	.section	.nv.constant0._Z17relu_foward_naivePfS_ii,"a",@progbits
	.sectionflags	@""
	.align	4
.nv.constant0._Z17relu_foward_naivePfS_ii:
	.zero		920


//--------------------- .nv.constant0._Z19sigmoid_foward_vec4PfS_ii --------------------------
	.section	.nv.constant0._Z19sigmoid_foward_vec4PfS_ii,"a",@progbits
	.sectionflags	@""
	.align	4
.nv.constant0._Z19sigmoid_foward_vec4PfS_ii:
	.zero		920


//--------------------- .nv.constant0._Z20sigmoid_foward_naivePfS_ii --------------------------
	.section	.nv.constant0._Z20sigmoid_foward_naivePfS_ii,"a",@progbits
	.sectionflags	@""
	.align	4
.nv.constant0._Z20sigmoid_foward_naivePfS_ii:
	.zero		920


//--------------------- SYMBOLS --------------------------

	.type		.nv.reservedSmem.offset0,@object
	.size		.nv.reservedSmem.offset0,0x4
